//
// Generated by NVIDIA NVVM Compiler
//
// Compiler Build ID: CL-36424714
// Cuda compilation tools, release 13.0, V13.0.88
// Based on NVVM 20.0.0
//

.version 9.0
.target sm_100
.address_size 64

	// .globl	_Z7computefiiffffffffffffff
.extern .func  (.param .b32 func_retval0) vprintf
(
	.param .b64 vprintf_param_0,
	.param .b64 vprintf_param_1
)
;
.global .align 1 .b8 $str[7] = {37, 46, 49, 55, 103, 10};

.visible .entry _Z7computefiiffffffffffffff(
	.param .f32 _Z7computefiiffffffffffffff_param_0,
	.param .u32 _Z7computefiiffffffffffffff_param_1,
	.param .u32 _Z7computefiiffffffffffffff_param_2,
	.param .f32 _Z7computefiiffffffffffffff_param_3,
	.param .f32 _Z7computefiiffffffffffffff_param_4,
	.param .f32 _Z7computefiiffffffffffffff_param_5,
	.param .f32 _Z7computefiiffffffffffffff_param_6,
	.param .f32 _Z7computefiiffffffffffffff_param_7,
	.param .f32 _Z7computefiiffffffffffffff_param_8,
	.param .f32 _Z7computefiiffffffffffffff_param_9,
	.param .f32 _Z7computefiiffffffffffffff_param_10,
	.param .f32 _Z7computefiiffffffffffffff_param_11,
	.param .f32 _Z7computefiiffffffffffffff_param_12,
	.param .f32 _Z7computefiiffffffffffffff_param_13,
	.param .f32 _Z7computefiiffffffffffffff_param_14,
	.param .f32 _Z7computefiiffffffffffffff_param_15,
	.param .f32 _Z7computefiiffffffffffffff_param_16
)
{
	.local .align 8 .b8 	__local_depot0[8];
	.reg .b64 	%SP;
	.reg .b64 	%SPL;
	.reg .pred 	%p<15>;
	.reg .b32 	%r<9>;
	.reg .b32 	%f<116>;
	.reg .b64 	%rd<5>;
	.reg .b64 	%fd<2>;

	mov.u64 	%SPL, __local_depot0;
	cvta.local.u64 	%SP, %SPL;
	ld.param.f32 	%f115, [_Z7computefiiffffffffffffff_param_0];
	ld.param.u32 	%r2, [_Z7computefiiffffffffffffff_param_1];
	ld.param.u32 	%r1, [_Z7computefiiffffffffffffff_param_2];
	ld.param.f32 	%f18, [_Z7computefiiffffffffffffff_param_3];
	ld.param.f32 	%f19, [_Z7computefiiffffffffffffff_param_4];
	ld.param.f32 	%f20, [_Z7computefiiffffffffffffff_param_5];
	ld.param.f32 	%f7, [_Z7computefiiffffffffffffff_param_6];
	ld.param.f32 	%f8, [_Z7computefiiffffffffffffff_param_7];
	ld.param.f32 	%f9, [_Z7computefiiffffffffffffff_param_8];
	ld.param.f32 	%f10, [_Z7computefiiffffffffffffff_param_9];
	ld.param.f32 	%f11, [_Z7computefiiffffffffffffff_param_10];
	ld.param.f32 	%f12, [_Z7computefiiffffffffffffff_param_11];
	ld.param.f32 	%f13, [_Z7computefiiffffffffffffff_param_12];
	ld.param.f32 	%f14, [_Z7computefiiffffffffffffff_param_13];
	ld.param.f32 	%f15, [_Z7computefiiffffffffffffff_param_14];
	ld.param.f32 	%f16, [_Z7computefiiffffffffffffff_param_15];
	ld.param.f32 	%f17, [_Z7computefiiffffffffffffff_param_16];
	div.rn.f32 	%f21, %f19, %f20;
	mul.f32 	%f22, %f21, 0f858CC28B;
	fma.rn.f32 	%f23, %f22, 0f00000000, %f18;
	abs.f32 	%f24, %f23;
	fma.rn.f32 	%f25, %f24, 0fBF000000, 0f3F000000;
	rsqrt.approx.ftz.f32 	%f26, %f25;
	mul.f32 	%f27, %f25, %f26;
	mul.f32 	%f28, %f26, 0fBF000000;
	fma.rn.f32 	%f29, %f27, %f28, 0f3F000000;
	fma.rn.f32 	%f30, %f27, %f29, %f27;
	setp.eq.f32 	%p1, %f24, 0f3F800000;
	selp.f32 	%f31, 0f00000000, %f30, %p1;
	setp.gt.f32 	%p2, %f24, 0f3F0F5C29;
	selp.f32 	%f32, %f31, %f24, %p2;
	copysign.f32 	%f33, %f23, %f32;
	mul.f32 	%f34, %f33, %f33;
	fma.rn.f32 	%f35, %f34, 0f3D10ECEF, 0f3C8B1ABB;
	fma.rn.f32 	%f36, %f35, %f34, 0f3CFC028C;
	fma.rn.f32 	%f37, %f36, %f34, 0f3D372139;
	fma.rn.f32 	%f38, %f37, %f34, 0f3D9993DB;
	fma.rn.f32 	%f39, %f38, %f34, 0f3E2AAAC6;
	mul.f32 	%f40, %f34, %f39;
	fma.rn.f32 	%f41, %f40, %f33, %f33;
	neg.f32 	%f42, %f41;
	selp.f32 	%f43, %f41, %f42, %p2;
	fma.rn.f32 	%f44, 0f3F6EE581, 0f3FD774EB, %f43;
	setp.gt.f32 	%p3, %f23, 0f3F0F5C29;
	selp.f32 	%f45, %f41, %f44, %p3;
	add.f32 	%f46, %f45, %f45;
	selp.f32 	%f47, %f46, %f45, %p2;
	setp.geu.f32 	%p4, %f115, %f47;
	setp.lt.s32 	%p5, %r2, 1;
	or.pred  	%p6, %p4, %p5;
	@%p6 bra 	$L__BB0_3;
	mov.f32 	%f48, 0f841BADDF;
	mul.rn.f32 	%f49, %f48, %f48;
	fma.rn.f32 	%f50, %f49, 0f841BADDF, 0f00000000;
	fma.rn.f32 	%f51, %f49, 0fB94D4153, 0f3C0885E4;
	fma.rn.f32 	%f52, %f51, %f49, 0fBE2AAAA8;
	fma.rn.f32 	%f53, %f52, %f50, 0f841BADDF;
	abs.f32 	%f54, %f53;
	fma.rn.f32 	%f55, %f54, 0fBF000000, 0f3F000000;
	rsqrt.approx.ftz.f32 	%f56, %f55;
	mul.f32 	%f57, %f55, %f56;
	mul.f32 	%f58, %f56, 0fBF000000;
	fma.rn.f32 	%f59, %f57, %f58, 0f3F000000;
	fma.rn.f32 	%f60, %f57, %f59, %f57;
	setp.eq.f32 	%p7, %f54, 0f3F800000;
	selp.f32 	%f61, 0f00000000, %f60, %p7;
	setp.gt.f32 	%p8, %f54, 0f3F0F5C29;
	selp.f32 	%f62, %f61, %f54, %p8;
	mul.f32 	%f63, %f62, %f62;
	fma.rn.f32 	%f64, %f63, 0f3D4DD2F7, 0f3C99CA97;
	fma.rn.f32 	%f65, %f64, %f63, 0f3D3F90E8;
	fma.rn.f32 	%f66, %f65, %f63, 0f3D993CCF;
	fma.rn.f32 	%f67, %f66, %f63, 0f3E2AAC04;
	mul.f32 	%f68, %f63, %f67;
	fma.rn.f32 	%f69, %f68, %f62, %f62;
	mul.f32 	%f70, %f69, 0fC0000000;
	fma.rn.f32 	%f71, 0f3F6EE581, 0f3FD774EB, %f70;
	selp.f32 	%f72, %f71, %f69, %p8;
	setp.num.f32 	%p9, %f72, %f72;
	copysign.f32 	%f73, %f53, %f72;
	selp.f32 	%f74, %f73, %f72, %p9;
	mov.f32 	%f75, 0fFB73C8C2;
	div.rn.f32 	%f76, %f75, %f74;
	add.f32 	%f77, %f76, 0fD52E8922;
	sqrt.rn.f32 	%f78, %f77;
	mov.f32 	%f79, 0f783649DB;
	div.rn.f32 	%f80, %f79, %f78;
	add.f32 	%f81, %f8, %f80;
	mul.f32 	%f1, %f7, %f81;
	mul.f32 	%f82, %f11, 0f0000006C;
	div.rn.f32 	%f2, %f10, %f82;
	setp.gt.s32 	%p10, %r1, 0;
	mul.f32 	%f83, %f12, 0f82360997;
	div.rn.f32 	%f84, %f14, 0f80000000;
	add.f32 	%f85, %f15, %f16;
	add.f32 	%f86, %f85, %f17;
	add.f32 	%f87, %f86, %f84;
	add.f32 	%f88, %f13, %f87;
	setp.lt.f32 	%p11, %f88, 0f00800000;
	mul.f32 	%f89, %f88, 0f4B000000;
	selp.f32 	%f90, %f89, %f88, %p11;
	selp.f32 	%f91, 0fC1B80000, 0f00000000, %p11;
	mov.b32 	%r3, %f90;
	add.s32 	%r4, %r3, -1059760811;
	and.b32  	%r5, %r4, -8388608;
	sub.s32 	%r6, %r3, %r5;
	mov.b32 	%f92, %r6;
	cvt.rn.f32.s32 	%f93, %r5;
	fma.rn.f32 	%f94, %f93, 0f34000000, %f91;
	add.f32 	%f95, %f92, 0fBF800000;
	fma.rn.f32 	%f96, %f95, 0fBE055027, 0f3E1039F6;
	fma.rn.f32 	%f97, %f96, %f95, 0fBDF8CDCC;
	fma.rn.f32 	%f98, %f97, %f95, 0f3E0F2955;
	fma.rn.f32 	%f99, %f98, %f95, 0fBE2AD8B9;
	fma.rn.f32 	%f100, %f99, %f95, 0f3E4CED0B;
	fma.rn.f32 	%f101, %f100, %f95, 0fBE7FFF22;
	fma.rn.f32 	%f102, %f101, %f95, 0f3EAAAA78;
	fma.rn.f32 	%f103, %f102, %f95, 0fBF000000;
	mul.f32 	%f104, %f95, %f103;
	fma.rn.f32 	%f105, %f104, %f95, %f95;
	fma.rn.f32 	%f106, %f94, 0f3F317218, %f105;
	setp.gt.u32 	%p12, %r3, 2139095039;
	fma.rn.f32 	%f107, %f90, 0f7F800000, 0f7F800000;
	selp.f32 	%f108, %f107, %f106, %p12;
	setp.eq.f32 	%p13, %f90, 0f00000000;
	mov.f32 	%f109, 0f80000000;
	div.rn.f32 	%f110, %f109, %f108;
	selp.f32 	%f111, 0f00000000, %f110, %p13;
	mul.f32 	%f115, %f83, %f111;
	@%p10 bra 	$L__BB0_3;
	mov.f32 	%f112, 0f80000000;
	div.rn.f32 	%f113, %f112, %f1;
	mul.f32 	%f114, %f9, 0f00000000;
	setp.eq.f32 	%p14, %f113, %f114;
	selp.f32 	%f115, %f2, %f113, %p14;
$L__BB0_3:
	add.u64 	%rd1, %SP, 0;
	add.u64 	%rd2, %SPL, 0;
	cvt.f64.f32 	%fd1, %f115;
	st.local.f64 	[%rd2], %fd1;
	mov.u64 	%rd3, $str;
	cvta.global.u64 	%rd4, %rd3;
	{ // callseq 0, 0
	.param .b64 param0;
	st.param.b64 	[param0], %rd4;
	.param .b64 param1;
	st.param.b64 	[param1], %rd1;
	.param .b32 retval0;
	call.uni (retval0), 
	vprintf, 
	(
	param0, 
	param1
	);
	ld.param.b32 	%r7, [retval0];
	} // callseq 0
	ret;

}


// ===== COMPILED SASS (sm_100) =====

	.target	sm_100

	.elftype	@"ET_EXEC"


//--------------------- .note.nv.tkinfo           --------------------------
	.section	.note.nv.tkinfo,"",@"SHT_NOTE"
	.sectionflags	@"SHF_NOTE_NV_TKINFO"
	.tkinfo
        /*0018*/ 	.word	0x00000002
        /*0030*/ 	.string	""
        /*0030*/ 	.string	"ptxas"
        /*0030*/ 	.string	"Cuda compilation tools, release 13.0, V13.0.88"
        /*0030*/ 	.string	"Build cuda_13.0.r13.0/compiler.36424714_0"
        /*0030*/ 	.string	"-arch sm_100 -m 64 "



//--------------------- .note.nv.cuinfo           --------------------------
	.section	.note.nv.cuinfo,"",@"SHT_NOTE"
	.sectionflags	@"SHF_NOTE_NV_CUINFO"
        /*0018*/ 	.short	0x0002
        /*001a*/ 	.short	0x0064
        /*001c*/ 	.short	0x0082
	.zero		2


//--------------------- .nv.info                  --------------------------
	.section	.nv.info,"",@"SHT_CUDA_INFO"
	.align	4


	//----- nvinfo : EIATTR_REGCOUNT
	.align		4
        /*0000*/ 	.byte	0x04, 0x2f
        /*0002*/ 	.short	(.L_2 - .L_1)
	.align		4
.L_1:
        /*0004*/ 	.word	index@(_Z7computefiiffffffffffffff)
        /*0008*/ 	.word	0x00000018


	//----- nvinfo : EIATTR_FRAME_SIZE
	.align		4
.L_2:
        /*000c*/ 	.byte	0x04, 0x11
        /*000e*/ 	.short	(.L_4 - .L_3)
	.align		4
.L_3:
        /*0010*/ 	.word	index@($__internal_1_$__cuda_sm3x_div_rn_noftz_f32_slowpath)
        /*0014*/ 	.word	0x00000008


	//----- nvinfo : EIATTR_FRAME_SIZE
	.align		4
.L_4:
        /*0018*/ 	.byte	0x04, 0x11
        /*001a*/ 	.short	(.L_6 - .L_5)
	.align		4
.L_5:
        /*001c*/ 	.word	index@($__internal_0_$__cuda_sm20_sqrt_rn_f32_slowpath)
        /*0020*/ 	.word	0x00000008


	//----- nvinfo : EIATTR_FRAME_SIZE
	.align		4
.L_6:
        /*0024*/ 	.byte	0x04, 0x11
        /*0026*/ 	.short	(.L_8 - .L_7)
	.align		4
.L_7:
        /*0028*/ 	.word	index@(_Z7computefiiffffffffffffff)
        /*002c*/ 	.word	0x00000008


	//----- nvinfo : EIATTR_MIN_STACK_SIZE
	.align		4
.L_8:
        /*0030*/ 	.byte	0x04, 0x12
        /*0032*/ 	.short	(.L_10 - .L_9)
	.align		4
.L_9:
        /*0034*/ 	.word	index@(_Z7computefiiffffffffffffff)
        /*0038*/ 	.word	0x00000008
.L_10:


//--------------------- .nv.compat                --------------------------
	.section	.nv.compat,"",@"SHT_CUDA_COMPAT_INFO"
	.align	4
        /*0000*/ 	.byte	0x02, 0x09, 0x00, 0x00, 0x02, 0x02, 0x01, 0x00, 0x02, 0x05, 0x05, 0x00, 0x03, 0x07, 0x01, 0x01
        /*0010*/ 	.byte	0x02, 0x03, 0x00, 0x00, 0x02, 0x06, 0x01, 0x00, 0x04, 0x0b, 0x08, 0x00, 0x01, 0x00, 0x00, 0x00
        /*0020*/ 	.byte	0x00, 0x00, 0x00, 0x00


//--------------------- .nv.info._Z7computefiiffffffffffffff --------------------------
	.section	.nv.info._Z7computefiiffffffffffffff,"",@"SHT_CUDA_INFO"
	.sectionflags	@""
	.align	4


	//----- nvinfo : EIATTR_CUDA_API_VERSION
	.align		4
        /*0000*/ 	.byte	0x04, 0x37
        /*0002*/ 	.short	(.L_12 - .L_11)
.L_11:
        /*0004*/ 	.word	0x00000082


	//----- nvinfo : EIATTR_KPARAM_INFO
	.align		4
.L_12:
        /*0008*/ 	.byte	0x04, 0x17
        /*000a*/ 	.short	(.L_14 - .L_13)
.L_13:
        /*000c*/ 	.word	0x00000000
        /*0010*/ 	.short	0x0010
        /*0012*/ 	.short	0x0040
        /*0014*/ 	.byte	0x00, 0xf0, 0x11, 0x00


	//----- nvinfo : EIATTR_KPARAM_INFO
	.align		4
.L_14:
        /*0018*/ 	.byte	0x04, 0x17
        /*001a*/ 	.short	(.L_16 - .L_15)
.L_15:
        /*001c*/ 	.word	0x00000000
        /*0020*/ 	.short	0x000f
        /*0022*/ 	.short	0x003c
        /*0024*/ 	.byte	0x00, 0xf0, 0x11, 0x00


	//----- nvinfo : EIATTR_KPARAM_INFO
	.align		4
.L_16:
        /*0028*/ 	.byte	0x04, 0x17
        /*002a*/ 	.short	(.L_18 - .L_17)
.L_17:
        /*002c*/ 	.word	0x00000000
        /*0030*/ 	.short	0x000e
        /*0032*/ 	.short	0x0038
        /*0034*/ 	.byte	0x00, 0xf0, 0x11, 0x00


	//----- nvinfo : EIATTR_KPARAM_INFO
	.align		4
.L_18:
        /*0038*/ 	.byte	0x04, 0x17
        /*003a*/ 	.short	(.L_20 - .L_19)
.L_19:
        /*003c*/ 	.word	0x00000000
        /*0040*/ 	.short	0x000d
        /*0042*/ 	.short	0x0034
        /*0044*/ 	.byte	0x00, 0xf0, 0x11, 0x00


	//----- nvinfo : EIATTR_KPARAM_INFO
	.align		4
.L_20:
        /*0048*/ 	.byte	0x04, 0x17
        /*004a*/ 	.short	(.L_22 - .L_21)
.L_21:
        /*004c*/ 	.word	0x00000000
        /*0050*/ 	.short	0x000c
        /*0052*/ 	.short	0x0030
        /*0054*/ 	.byte	0x00, 0xf0, 0x11, 0x00


	//----- nvinfo : EIATTR_KPARAM_INFO
	.align		4
.L_22:
        /*0058*/ 	.byte	0x04, 0x17
        /*005a*/ 	.short	(.L_24 - .L_23)
.L_23:
        /*005c*/ 	.word	0x00000000
        /*0060*/ 	.short	0x000b
        /*0062*/ 	.short	0x002c
        /*0064*/ 	.byte	0x00, 0xf0, 0x11, 0x00


	//----- nvinfo : EIATTR_KPARAM_INFO
	.align		4
.L_24:
        /*0068*/ 	.byte	0x04, 0x17
        /*006a*/ 	.short	(.L_26 - .L_25)
.L_25:
        /*006c*/ 	.word	0x00000000
        /*0070*/ 	.short	0x000a
        /*0072*/ 	.short	0x0028
        /*0074*/ 	.byte	0x00, 0xf0, 0x11, 0x00


	//----- nvinfo : EIATTR_KPARAM_INFO
	.align		4
.L_26:
        /*0078*/ 	.byte	0x04, 0x17
        /*007a*/ 	.short	(.L_28 - .L_27)
.L_27:
        /*007c*/ 	.word	0x00000000
        /*0080*/ 	.short	0x0009
        /*0082*/ 	.short	0x0024
        /*0084*/ 	.byte	0x00, 0xf0, 0x11, 0x00


	//----- nvinfo : EIATTR_KPARAM_INFO
	.align		4
.L_28:
        /*0088*/ 	.byte	0x04, 0x17
        /*008a*/ 	.short	(.L_30 - .L_29)
.L_29:
        /*008c*/ 	.word	0x00000000
        /*0090*/ 	.short	0x0008
        /*0092*/ 	.short	0x0020
        /*0094*/ 	.byte	0x00, 0xf0, 0x11, 0x00


	//----- nvinfo : EIATTR_KPARAM_INFO
	.align		4
.L_30:
        /*0098*/ 	.byte	0x04, 0x17
        /*009a*/ 	.short	(.L_32 - .L_31)
.L_31:
        /*009c*/ 	.word	0x00000000
        /*00a0*/ 	.short	0x0007
        /*00a2*/ 	.short	0x001c
        /*00a4*/ 	.byte	0x00, 0xf0, 0x11, 0x00


	//----- nvinfo : EIATTR_KPARAM_INFO
	.align		4
.L_32:
        /*00a8*/ 	.byte	0x04, 0x17
        /*00aa*/ 	.short	(.L_34 - .L_33)
.L_33:
        /*00ac*/ 	.word	0x00000000
        /*00b0*/ 	.short	0x0006
        /*00b2*/ 	.short	0x0018
        /*00b4*/ 	.byte	0x00, 0xf0, 0x11, 0x00


	//----- nvinfo : EIATTR_KPARAM_INFO
	.align		4
.L_34:
        /*00b8*/ 	.byte	0x04, 0x17
        /*00ba*/ 	.short	(.L_36 - .L_35)
.L_35:
        /*00bc*/ 	.word	0x00000000
        /*00c0*/ 	.short	0x0005
        /*00c2*/ 	.short	0x0014
        /*00c4*/ 	.byte	0x00, 0xf0, 0x11, 0x00


	//----- nvinfo : EIATTR_KPARAM_INFO
	.align		4
.L_36:
        /*00c8*/ 	.byte	0x04, 0x17
        /*00ca*/ 	.short	(.L_38 - .L_37)
.L_37:
        /*00cc*/ 	.word	0x00000000
        /*00d0*/ 	.short	0x0004
        /*00d2*/ 	.short	0x0010
        /*00d4*/ 	.byte	0x00, 0xf0, 0x11, 0x00


	//----- nvinfo : EIATTR_KPARAM_INFO
	.align		4
.L_38:
        /*00d8*/ 	.byte	0x04, 0x17
        /*00da*/ 	.short	(.L_40 - .L_39)
.L_39:
        /*00dc*/ 	.word	0x00000000
        /*00e0*/ 	.short	0x0003
        /*00e2*/ 	.short	0x000c
        /*00e4*/ 	.byte	0x00, 0xf0, 0x11, 0x00


	//----- nvinfo : EIATTR_KPARAM_INFO
	.align		4
.L_40:
        /*00e8*/ 	.byte	0x04, 0x17
        /*00ea*/ 	.short	(.L_42 - .L_41)
.L_41:
        /*00ec*/ 	.word	0x00000000
        /*00f0*/ 	.short	0x0002
        /*00f2*/ 	.short	0x0008
        /*00f4*/ 	.byte	0x00, 0xf0, 0x11, 0x00


	//----- nvinfo : EIATTR_KPARAM_INFO
	.align		4
.L_42:
        /*00f8*/ 	.byte	0x04, 0x17
        /*00fa*/ 	.short	(.L_44 - .L_43)
.L_43:
        /*00fc*/ 	.word	0x00000000
        /*0100*/ 	.short	0x0001
        /*0102*/ 	.short	0x0004
        /*0104*/ 	.byte	0x00, 0xf0, 0x11, 0x00


	//----- nvinfo : EIATTR_KPARAM_INFO
	.align		4
.L_44:
        /*0108*/ 	.byte	0x04, 0x17
        /*010a*/ 	.short	(.L_46 - .L_45)
.L_45:
        /*010c*/ 	.word	0x00000000
        /*0110*/ 	.short	0x0000
        /*0112*/ 	.short	0x0000
        /*0114*/ 	.byte	0x00, 0xf0, 0x11, 0x00


	//----- nvinfo : EIATTR_SPARSE_MMA_MASK
	.align		4
.L_46:
        /*0118*/ 	.byte	0x03, 0x50
        /*011a*/ 	.short	0x0000


	//----- nvinfo : EIATTR_MAXREG_COUNT
	.align		4
        /*011c*/ 	.byte	0x03, 0x1b
        /*011e*/ 	.short	0x00ff


	//----- nvinfo : EIATTR_EXTERNS
	.align		4
        /*0120*/ 	.byte	0x04, 0x0f
        /*0122*/ 	.short	(.L_48 - .L_47)


	//   ....[0]....
	.align		4
.L_47:
        /*0124*/ 	.word	index@(vprintf)


	//----- nvinfo : EIATTR_MERCURY_ISA_VERSION
	.align		4
.L_48:
        /*0128*/ 	.byte	0x03, 0x5f
        /*012a*/ 	.short	0x0101


	//----- nvinfo : EIATTR_VRC_CTA_INIT_COUNT
	.align		4
        /*012c*/ 	.byte	0x02, 0x4a
	.zero		1
	.zero		1


	//----- nvinfo : EIATTR_SYSCALL_OFFSETS
	.align		4
        /*0130*/ 	.byte	0x04, 0x46
        /*0132*/ 	.short	(.L_50 - .L_49)


	//   ....[0]....
.L_49:
        /*0134*/ 	.word	0x00000e80


	//----- nvinfo : EIATTR_EXIT_INSTR_OFFSETS
	.align		4
.L_50:
        /*0138*/ 	.byte	0x04, 0x1c
        /*013a*/ 	.short	(.L_52 - .L_51)


	//   ....[0]....
.L_51:
        /*013c*/ 	.word	0x00000e90


	//----- nvinfo : EIATTR_CRS_STACK_SIZE
	.align		4
.L_52:
        /*0140*/ 	.byte	0x04, 0x1e
        /*0142*/ 	.short	(.L_54 - .L_53)
.L_53:
        /*0144*/ 	.word	0x00000000


	//----- nvinfo : EIATTR_CBANK_PARAM_SIZE
	.align		4
.L_54:
        /*0148*/ 	.byte	0x03, 0x19
        /*014a*/ 	.short	0x0044


	//----- nvinfo : EIATTR_PARAM_CBANK
	.align		4
        /*014c*/ 	.byte	0x04, 0x0a
        /*014e*/ 	.short	(.L_56 - .L_55)
	.align		4
.L_55:
        /*0150*/ 	.word	index@(.nv.constant0._Z7computefiiffffffffffffff)
        /*0154*/ 	.short	0x0380
        /*0156*/ 	.short	0x0044


	//----- nvinfo : EIATTR_SW_WAR
	.align		4
.L_56:
        /*0158*/ 	.byte	0x04, 0x36
        /*015a*/ 	.short	(.L_58 - .L_57)
.L_57:
        /*015c*/ 	.word	0x00000008
.L_58:


//--------------------- .nv.callgraph             --------------------------
	.section	.nv.callgraph,"",@"SHT_CUDA_CALLGRAPH"
	.align	4
	.sectionentsize	8
	.align		4
        /*0000*/ 	.word	0x00000000
	.align		4
        /*0004*/ 	.word	0xffffffff
	.align		4
        /*0008*/ 	.word	index@(_Z7computefiiffffffffffffff)
	.align		4
        /*000c*/ 	.word	index@(vprintf)
	.align		4
        /*0010*/ 	.word	0x00000000
	.align		4
        /*0014*/ 	.word	0xfffffffe
	.align		4
        /*0018*/ 	.word	0x00000000
	.align		4
        /*001c*/ 	.word	0xfffffffd
	.align		4
        /*0020*/ 	.word	0x00000000
	.align		4
        /*0024*/ 	.word	0xfffffffc


//--------------------- .nv.constant4             --------------------------
	.section	.nv.constant4,"a",@progbits
	.align	8
	.align		8
.nv.constant4:
        /*0000*/ 	.dword	vprintf
	.align		8
        /*0008*/ 	.dword	$str


//--------------------- .text._Z7computefiiffffffffffffff --------------------------
	.section	.text._Z7computefiiffffffffffffff,"ax",@progbits
	.align	128
        .global         _Z7computefiiffffffffffffff
        .type           _Z7computefiiffffffffffffff,@function
        .size           _Z7computefiiffffffffffffff,(.L_x_22 - _Z7computefiiffffffffffffff)
        .other          _Z7computefiiffffffffffffff,@"STO_CUDA_ENTRY STV_DEFAULT"
_Z7computefiiffffffffffffff:
.text._Z7computefiiffffffffffffff:
[----:B------:R-:W0:Y:S08]  /*0000*/  LDC R1, c[0x0][0x37c] ;  /* 0x0000df00ff017b82 */ /* 0x000e300000000800 */
[----:B------:R-:W1:Y:S01]  /*0010*/  LDC.64 R4, c[0x0][0x390] ;  /* 0x0000e400ff047b82 */ /* 0x000e620000000a00 */
[----:B------:R-:W2:Y:S01]  /*0020*/  LDCU UR4, c[0x0][0x2f8] ;  /* 0x00005f00ff0477ac */ /* 0x000ea20008000800 */
[----:B0-----:R-:W-:Y:S01]  /*0030*/  IADD3 R1, PT, PT, R1, -0x8, RZ ;  /* 0xfffffff801017810 */ /* 0x001fe20007ffe0ff */
[----:B------:R-:W0:Y:S01]  /*0040*/  LDCU UR6, c[0x0][0x380] ;  /* 0x00007000ff0677ac */ /* 0x000e220008000800 */
[----:B------:R-:W3:Y:S02]  /*0050*/  LDCU UR5, c[0x0][0x2fc] ;  /* 0x00005f80ff0577ac */ /* 0x000ee40008000800 */
[----:B--2---:R-:W-:Y:S01]  /*0060*/  IADD3 R6, P1, PT, R1, UR4, RZ ;  /* 0x0000000401067c10 */ /* 0x004fe2000ff3e0ff */
[----:B-1----:R-:W1:Y:S03]  /*0070*/  MUFU.RCP R0, R5 ;  /* 0x0000000500007308 */ /* 0x002e660000001000 */
[----:B---3--:R-:W-:-:S05]  /*0080*/  IADD3.X R7, PT, PT, RZ, UR5, RZ, P1, !PT ;  /* 0x00000005ff077c10 */ /* 0x008fca0008ffe4ff */
[----:B------:R-:W2:Y:S01]  /*0090*/  FCHK P0, R4, R5 ;  /* 0x0000000504007302 */ /* 0x000ea20000000000 */
[----:B-1----:R-:W-:-:S04]  /*00a0*/  FFMA R3, R0, -R5, 1 ;  /* 0x3f80000000037423 */ /* 0x002fc80000000805 */
[----:B------:R-:W-:-:S04]  /*00b0*/  FFMA R3, R0, R3, R0 ;  /* 0x0000000300037223 */ /* 0x000fc80000000000 */
[----:B------:R-:W-:-:S04]  /*00c0*/  FFMA R0, R3, R4, RZ ;  /* 0x0000000403007223 */ /* 0x000fc800000000ff */
[----:B------:R-:W-:-:S04]  /*00d0*/  FFMA R2, R0, -R5, R4 ;  /* 0x8000000500027223 */ /* 0x000fc80000000004 */
[----:B------:R-:W-:Y:S01]  /*00e0*/  FFMA R2, R3, R2, R0 ;  /* 0x0000000203027223 */ /* 0x000fe20000000000 */
[----:B0-----:R-:W-:Y:S01]  /*00f0*/  MOV R0, UR6 ;  /* 0x0000000600007c02 */ /* 0x001fe20008000f00 */
[----:B--2---:R-:W-:Y:S06]  /*0100*/  @!P0 BRA `(.L_x_0) ;  /* 0x0000000000148947 */ /* 0x004fec0003800000 */
[----:B------:R-:W0:Y:S01]  /*0110*/  LDC R3, c[0x0][0x390] ;  /* 0x0000e400ff037b82 */ /* 0x000e220000000800 */
[----:B------:R-:W-:-:S07]  /*0120*/  MOV R8, 0x150 ;  /* 0x0000015000087802 */ /* 0x000fce0000000f00 */
[----:B------:R-:W1:Y:S02]  /*0130*/  LDC R4, c[0x0][0x394] ;  /* 0x0000e500ff047b82 */ /* 0x000e640000000800 */
[----:B01----:R-:W-:Y:S05]  /*0140*/  CALL.REL.NOINC `($__internal_1_$__cuda_sm3x_div_rn_noftz_f32_slowpath) ;  /* 0x0000000c00b47944 */ /* 0x003fea0003c00000 */
[----:B------:R-:W-:-:S07]  /*0150*/  MOV R2, R3 ;  /* 0x0000000300027202 */ /* 0x000fce0000000f00 */
.L_x_0:
[----:B------:R-:W0:Y:S01]  /*0160*/  LDCU UR4, c[0x0][0x38c] ;  /* 0x00007180ff0477ac */ /* 0x000e220008000800 */
[----:B------:R-:W-:Y:S01]  /*0170*/  FMUL R3, R2, -1.3237000529446439407e-35 ;  /* 0x858cc28b02037820 */ /* 0x000fe20000400000 */
[----:B------:R-:W-:Y:S01]  /*0180*/  IMAD.MOV.U32 R2, RZ, RZ, 0x3f000000 ;  /* 0x3f000000ff027424 */ /* 0x000fe200078e00ff */
[----:B------:R-:W1:Y:S02]  /*0190*/  LDC.64 R10, c[0x0][0x380] ;  /* 0x0000e000ff0a7b82 */ /* 0x000e640000000a00 */
[----:B0-----:R-:W-:-:S04]  /*01a0*/  FFMA R3, RZ, R3, UR4 ;  /* 0x00000004ff037e23 */ /* 0x001fc80008000003 */
[C---:B------:R-:W-:Y:S01]  /*01b0*/  FFMA R4, |R3|.reuse, -R2, 0.5 ;  /* 0x3f00000003047423 */ /* 0x040fe20000000a02 */
[C---:B------:R-:W-:Y:S02]  /*01c0*/  FSETP.NEU.AND P1, PT, |R3|.reuse, 1, PT ;  /* 0x3f8000000300780b */ /* 0x040fe40003f2d200 */
[----:B------:R-:W-:Y:S01]  /*01d0*/  FSETP.GT.AND P0, PT, |R3|, 0.56000000238418579102, PT ;  /* 0x3f0f5c290300780b */ /* 0x000fe20003f04200 */
[----:B------:R-:W0:Y:S02]  /*01e0*/  MUFU.RSQ R5, R4 ;  /* 0x0000000400057308 */ /* 0x000e240000001400 */
[----:B0-----:R-:W-:Y:S01]  /*01f0*/  FMUL R8, R4, R5 ;  /* 0x0000000504087220 */ /* 0x001fe20000400000 */
[----:B------:R-:W-:-:S04]  /*0200*/  FMUL R5, R5, -0.5 ;  /* 0xbf00000005057820 */ /* 0x000fc80000400000 */
[----:B------:R-:W-:-:S04]  /*0210*/  FFMA R5, R8, R5, 0.5 ;  /* 0x3f00000008057423 */ /* 0x000fc80000000005 */
[----:B------:R-:W-:-:S05]  /*0220*/  FFMA R5, R8, R5, R8 ;  /* 0x0000000508057223 */ /* 0x000fca0000000008 */
[----:B------:R-:W-:Y:S01]  /*0230*/  FSEL R8, R5, RZ, P1 ;  /* 0x000000ff05087208 */ /* 0x000fe20000800000 */
[----:B------:R-:W-:Y:S01]  /*0240*/  HFMA2 R5, -RZ, RZ, 1.265625, -5052 ;  /* 0x3d10ecefff057431 */ /* 0x000fe200000001ff */
[----:B------:R-:W-:Y:S02]  /*0250*/  FSETP.GT.AND P1, PT, R3, 0.56000000238418579102, PT ;  /* 0x3f0f5c290300780b */ /* 0x000fe40003f24000 */
[----:B------:R-:W-:-:S04]  /*0260*/  FSEL R8, R8, |R3|, P0 ;  /* 0x4000000308087208 */ /* 0x000fc80000000000 */
[----:B------:R-:W-:Y:S02]  /*0270*/  LOP3.LUT R8, R8, 0x80000000, R3, 0xb8, !PT ;  /* 0x8000000008087812 */ /* 0x000fe400078eb803 */
[----:B------:R-:W-:-:S03]  /*0280*/  MOV R3, 0x3fd774eb ;  /* 0x3fd774eb00037802 */ /* 0x000fc60000000f00 */
[----:B------:R-:W-:-:S04]  /*0290*/  FMUL R4, R8, R8 ;  /* 0x0000000808047220 */ /* 0x000fc80000400000 */
[----:B------:R-:W-:-:S04]  /*02a0*/  FFMA R5, R4, R5, 0.016980519518256187439 ;  /* 0x3c8b1abb04057423 */ /* 0x000fc80000000005 */
[----:B------:R-:W-:-:S04]  /*02b0*/  FFMA R5, R4, R5, 0.030762933194637298584 ;  /* 0x3cfc028c04057423 */ /* 0x000fc80000000005 */
[----:B------:R-:W-:-:S04]  /*02c0*/  FFMA R5, R4, R5, 0.044709417968988418579 ;  /* 0x3d37213904057423 */ /* 0x000fc80000000005 */
[----:B------:R-:W-:-:S04]  /*02d0*/  FFMA R5, R4, R5, 0.074989043176174163818 ;  /* 0x3d9993db04057423 */ /* 0x000fc80000000005 */
[----:B------:R-:W-:-:S04]  /*02e0*/  FFMA R5, R4, R5, 0.16666707396507263184 ;  /* 0x3e2aaac604057423 */ /* 0x000fc80000000005 */
[----:B------:R-:W-:-:S04]  /*02f0*/  FMUL R5, R4, R5 ;  /* 0x0000000504057220 */ /* 0x000fc80000400000 */
[----:B------:R-:W-:-:S05]  /*0300*/  FFMA R5, R8, R5, R8 ;  /* 0x0000000508057223 */ /* 0x000fca0000000008 */
[----:B------:R-:W-:-:S05]  /*0310*/  FSEL R4, R5, -R5, P0 ;  /* 0x8000000505047208 */ /* 0x000fca0000000000 */
[----:B------:R-:W-:-:S04]  /*0320*/  @!P1 FFMA R5, R3, 0.93318945169448852539, R4 ;  /* 0x3f6ee58103059823 */ /* 0x000fc80000000004 */
[----:B------:R-:W-:Y:S01]  /*0330*/  @P0 FADD R5, R5, R5 ;  /* 0x0000000505050221 */ /* 0x000fe20000000000 */
[----:B-1----:R-:W-:-:S04]  /*0340*/  ISETP.GE.AND P0, PT, R11, 0x1, PT ;  /* 0x000000010b00780c */ /* 0x002fc80003f06270 */
[----:B------:R-:W-:-:S13]  /*0350*/  FSETP.LEU.OR P0, PT, R5, R10, !P0 ;  /* 0x0000000a0500720b */ /* 0x000fda000470b400 */
[----:B------:R-:W-:Y:S05]  /*0360*/  @P0 BRA `(.L_x_1) ;  /* 0x0000000800a40947 */ /* 0x000fea0003800000 */
[----:B------:R-:W-:Y:S01]  /*0370*/  MOV R4, 0x394d4153 ;  /* 0x394d415300047802 */ /* 0x000fe20000000f00 */
[----:B------:R-:W-:Y:S01]  /*0380*/  FFMA R0, RZ, -1.8300000128555775647e-36, RZ ;  /* 0x841baddfff007823 */ /* 0x000fe200000000ff */
[----:B------:R-:W-:-:S03]  /*0390*/  UMOV UR4, 0x7b73c8c2 ;  /* 0x7b73c8c200047882 */ /* 0x000fc60000000000 */
[----:B------:R-:W-:-:S04]  /*03a0*/  FFMA R4, RZ, -R4, 0.0083327032625675201416 ;  /* 0x3c0885e4ff047423 */ /* 0x000fc80000000804 */
[----:B------:R-:W-:-:S04]  /*03b0*/  FFMA R5, RZ, R4, -0.16666662693023681641 ;  /* 0xbe2aaaa8ff057423 */ /* 0x000fc80000000004 */
[----:B------:R-:W-:-:S04]  /*03c0*/  FFMA R5, R0, R5, -1.8300000128555775647e-36 ;  /* 0x841baddf00057423 */ /* 0x000fc80000000005 */
        /* <DEDUP_REMOVED lines=8> */
[----:B------:R-:W-:Y:S02]  /*0450*/  FSEL R0, R9, RZ, P1 ;  /* 0x000000ff09007208 */ /* 0x000fe40000800000 */
[----:B------:R-:W-:Y:S02]  /*0460*/  MOV R9, 0x3d4dd2f7 ;  /* 0x3d4dd2f700097802 */ /* 0x000fe40000000f00 */
[----:B------:R-:W-:-:S05]  /*0470*/  FSEL R0, R0, |R5|, P0 ;  /* 0x4000000500007208 */ /* 0x000fca0000000000 */
[----:B------:R-:W-:-:S04]  /*0480*/  FMUL R4, R0, R0 ;  /* 0x0000000000047220 */ /* 0x000fc80000400000 */
[----:B------:R-:W-:-:S04]  /*0490*/  FFMA R9, R4, R9, 0.018773360177874565125 ;  /* 0x3c99ca9704097423 */ /* 0x000fc80000000009 */
[----:B------:R-:W-:-:S04]  /*04a0*/  FFMA R9, R4, R9, 0.046769052743911743164 ;  /* 0x3d3f90e804097423 */ /* 0x000fc80000000009 */
[----:B------:R-:W-:-:S04]  /*04b0*/  FFMA R9, R4, R9, 0.074823014438152313232 ;  /* 0x3d993ccf04097423 */ /* 0x000fc80000000009 */
[----:B------:R-:W-:-:S04]  /*04c0*/  FFMA R9, R4, R9, 0.16667181253433227539 ;  /* 0x3e2aac0404097423 */ /* 0x000fc80000000009 */
[----:B------:R-:W-:-:S04]  /*04d0*/  FMUL R9, R4, R9 ;  /* 0x0000000904097220 */ /* 0x000fc80000400000 */
[----:B------:R-:W-:-:S04]  /*04e0*/  FFMA R0, R0, R9, R0 ;  /* 0x0000000900007223 */ /* 0x000fc80000000000 */
[----:B------:R-:W-:-:S04]  /*04f0*/  FMUL R2, R0, -2 ;  /* 0xc000000000027820 */ /* 0x000fc80000400000 */
[----:B------:R-:W-:-:S05]  /*0500*/  @P0 FFMA R0, R3, 0.93318945169448852539, R2 ;  /* 0x3f6ee58103000823 */ /* 0x000fca0000000002 */
[C---:B------:R-:W-:Y:S02]  /*0510*/  FSETP.NAN.AND P0, PT, R0.reuse, R0, PT ;  /* 0x000000000000720b */ /* 0x040fe40003f08000 */
[----:B------:R-:W-:-:S04]  /*0520*/  LOP3.LUT R5, R0, 0x80000000, R5, 0xb8, !PT ;  /* 0x8000000000057812 */ /* 0x000fc800078eb805 */
[----:B------:R-:W-:Y:S01]  /*0530*/  FSEL R4, R5, R0, !P0 ;  /* 0x0000000005047208 */ /* 0x000fe20004000000 */
[----:B------:R-:W-:-:S03]  /*0540*/  IMAD.U32 R5, RZ, RZ, UR4 ;  /* 0x00000004ff057e24 */ /* 0x000fc6000f8e00ff */
[----:B------:R-:W0:Y:S08]  /*0550*/  MUFU.RCP R3, R4 ;  /* 0x0000000400037308 */ /* 0x000e300000001000 */
[----:B------:R-:W1:Y:S01]  /*0560*/  FCHK P0, -R5, R4 ;  /* 0x0000000405007302 */ /* 0x000e620000000100 */
[----:B0-----:R-:W-:-:S04]  /*0570*/  FFMA R0, -R4, R3, 1 ;  /* 0x3f80000004007423 */ /* 0x001fc80000000103 */
[----:B------:R-:W-:-:S04]  /*0580*/  FFMA R0, R3, R0, R3 ;  /* 0x0000000003007223 */ /* 0x000fc80000000003 */
[----:B------:R-:W-:-:S04]  /*0590*/  FFMA R3, R0, -1.26579998880822121510e+36, RZ ;  /* 0xfb73c8c200037823 */ /* 0x000fc800000000ff */
[----:B------:R-:W-:-:S04]  /*05a0*/  FFMA R2, -R4, R3, -1.26579998880822121510e+36 ;  /* 0xfb73c8c204027423 */ /* 0x000fc80000000103 */
[----:B------:R-:W-:Y:S01]  /*05b0*/  FFMA R0, R0, R2, R3 ;  /* 0x0000000200007223 */ /* 0x000fe20000000003 */
[----:B-1----:R-:W-:Y:S06]  /*05c0*/  @!P0 BRA `(.L_x_2) ;  /* 0x0000000000108947 */ /* 0x002fec0003800000 */
[----:B------:R-:W-:Y:S01]  /*05d0*/  HFMA2 R3, -RZ, RZ, -61024, -9.515625 ;  /* 0xfb73c8c2ff037431 */ /* 0x000fe200000001ff */
[----:B------:R-:W-:-:S07]  /*05e0*/  MOV R8, 0x600 ;  /* 0x0000060000087802 */ /* 0x000fce0000000f00 */
[----:B------:R-:W-:Y:S05]  /*05f0*/  CALL.REL.NOINC `($__internal_1_$__cuda_sm3x_div_rn_noftz_f32_slowpath) ;  /* 0x0000000800887944 */ /* 0x000fea0003c00000 */
[----:B------:R-:W-:-:S07]  /*0600*/  MOV R0, R3 ;  /* 0x0000000300007202 */ /* 0x000fce0000000f00 */
.L_x_2:
[----:B------:R-:W-:-:S04]  /*0610*/  FADD R2, R0, -1.19940002611200000000e+13 ;  /* 0xd52e892200027421 */ /* 0x000fc80000000000 */
[----:B------:R0:W1:Y:S01]  /*0620*/  MUFU.RSQ R3, R2 ;  /* 0x0000000200037308 */ /* 0x0000620000001400 */
[----:B------:R-:W-:-:S04]  /*0630*/  IADD3 R0, PT, PT, R2, -0xd000000, RZ ;  /* 0xf300000002007810 */ /* 0x000fc80007ffe0ff */
[----:B------:R-:W-:-:S13]  /*0640*/  ISETP.GT.U32.AND P0, PT, R0, 0x727fffff, PT ;  /* 0x727fffff0000780c */ /* 0x000fda0003f04070 */
[----:B01----:R-:W-:Y:S05]  /*0650*/  @!P0 BRA `(.L_x_3) ;  /* 0x00000000000c8947 */ /* 0x003fea0003800000 */
[----:B------:R-:W-:-:S07]  /*0660*/  MOV R8, 0x680 ;  /* 0x0000068000087802 */ /* 0x000fce0000000f00 */
[----:B------:R-:W-:Y:S05]  /*0670*/  CALL.REL.NOINC `($__internal_0_$__cuda_sm20_sqrt_rn_f32_slowpath) ;  /* 0x0000000800087944 */ /* 0x000fea0003c00000 */
[----:B------:R-:W-:Y:S05]  /*0680*/  BRA `(.L_x_4) ;  /* 0x0000000000107947 */ /* 0x000fea0003800000 */
.L_x_3:
[----:B------:R-:W-:Y:S01]  /*0690*/  FMUL.FTZ R4, R2, R3 ;  /* 0x0000000302047220 */ /* 0x000fe20000410000 */
[----:B------:R-:W-:-:S03]  /*06a0*/  FMUL.FTZ R0, R3, 0.5 ;  /* 0x3f00000003007820 */ /* 0x000fc60000410000 */
[----:B------:R-:W-:-:S04]  /*06b0*/  FFMA R3, -R4, R4, R2 ;  /* 0x0000000404037223 */ /* 0x000fc80000000102 */
[----:B------:R-:W-:-:S07]  /*06c0*/  FFMA R4, R3, R0, R4 ;  /* 0x0000000003047223 */ /* 0x000fce0000000004 */
.L_x_4:
[----:B------:R-:W0:Y:S01]  /*06d0*/  MUFU.RCP R3, R4 ;  /* 0x0000000400037308 */ /* 0x000e220000001000 */
[----:B------:R-:W-:Y:S02]  /*06e0*/  UMOV UR4, 0x783649db ;  /* 0x783649db00047882 */ /* 0x000fe40000000000 */
[----:B------:R-:W-:-:S05]  /*06f0*/  MOV R5, UR4 ;  /* 0x0000000400057c02 */ /* 0x000fca0008000f00 */
[----:B------:R-:W1:Y:S01]  /*0700*/  FCHK P0, R5, R4 ;  /* 0x0000000405007302 */ /* 0x000e620000000000 */
[----:B0-----:R-:W-:-:S04]  /*0710*/  FFMA R0, R3, -R4, 1 ;  /* 0x3f80000003007423 */ /* 0x001fc80000000804 */
[----:B------:R-:W-:-:S04]  /*0720*/  FFMA R0, R3, R0, R3 ;  /* 0x0000000003007223 */ /* 0x000fc80000000003 */
[----:B------:R-:W-:-:S04]  /*0730*/  FFMA R3, R0, 1.47889999237811847535e+34, RZ ;  /* 0x783649db00037823 */ /* 0x000fc800000000ff */
[----:B------:R-:W-:-:S04]  /*0740*/  FFMA R2, R3, -R4, 1.47889999237811847535e+34 ;  /* 0x783649db03027423 */ /* 0x000fc80000000804 */
[----:B------:R-:W-:Y:S01]  /*0750*/  FFMA R2, R0, R2, R3 ;  /* 0x0000000200027223 */ /* 0x000fe20000000003 */
[----:B-1----:R-:W-:Y:S06]  /*0760*/  @!P0 BRA `(.L_x_5) ;  /* 0x0000000000108947 */ /* 0x002fec0003800000 */
[----:B------:R-:W-:Y:S01]  /*0770*/  IMAD.MOV.U32 R3, RZ, RZ, 0x783649db ;  /* 0x783649dbff037424 */ /* 0x000fe200078e00ff */
[----:B------:R-:W-:-:S07]  /*0780*/  MOV R8, 0x7a0 ;  /* 0x000007a000087802 */ /* 0x000fce0000000f00 */
[----:B------:R-:W-:Y:S05]  /*0790*/  CALL.REL.NOINC `($__internal_1_$__cuda_sm3x_div_rn_noftz_f32_slowpath) ;  /* 0x0000000800207944 */ /* 0x000fea0003c00000 */
[----:B------:R-:W-:-:S07]  /*07a0*/  MOV R2, R3 ;  /* 0x0000000300027202 */ /* 0x000fce0000000f00 */
.L_x_5:
[----:B------:R-:W0:Y:S01]  /*07b0*/  LDC R4, c[0x0][0x3a8] ;  /* 0x0000ea00ff047b82 */ /* 0x000e220000000800 */
[----:B------:R-:W1:Y:S01]  /*07c0*/  LDCU UR6, c[0x0][0x3a4] ;  /* 0x00007480ff0677ac */ /* 0x000e620008000800 */
[----:B------:R-:W2:Y:S01]  /*07d0*/  LDCU.64 UR4, c[0x0][0x398] ;  /* 0x00007300ff0477ac */ /* 0x000ea20008000a00 */
[----:B-1----:R-:W-:Y:S01]  /*07e0*/  MOV R9, UR6 ;  /* 0x0000000600097c02 */ /* 0x002fe20008000f00 */
[----:B--2---:R-:W-:Y:S01]  /*07f0*/  FADD R2, R2, UR5 ;  /* 0x0000000502027e21 */ /* 0x004fe20008000000 */
[----:B0-----:R-:W-:-:S03]  /*0800*/  FMUL R4, R4, 1.5134023414708024366e-43 ;  /* 0x0000006c04047820 */ /* 0x001fc60000400000 */
[----:B------:R-:W-:Y:S01]  /*0810*/  FMUL R2, R2, UR4 ;  /* 0x0000000402027c20 */ /* 0x000fe20008400000 */
[----:B------:R-:W0:Y:S08]  /*0820*/  MUFU.RCP R3, R4 ;  /* 0x0000000400037308 */ /* 0x000e300000001000 */
[----:B------:R-:W1:Y:S01]  /*0830*/  FCHK P0, R9, R4 ;  /* 0x0000000409007302 */ /* 0x000e620000000000 */
[----:B0-----:R-:W-:-:S04]  /*0840*/  FFMA R0, -R4, R3, 1 ;  /* 0x3f80000004007423 */ /* 0x001fc80000000103 */
[----:B------:R-:W-:-:S04]  /*0850*/  FFMA R0, R3, R0, R3 ;  /* 0x0000000003007223 */ /* 0x000fc80000000003 */
[----:B------:R-:W-:-:S04]  /*0860*/  FFMA R5, R0, UR6, RZ ;  /* 0x0000000600057c23 */ /* 0x000fc800080000ff */
[----:B------:R-:W-:-:S04]  /*0870*/  FFMA R3, -R4, R5, UR6 ;  /* 0x0000000604037e23 */ /* 0x000fc80008000105 */
[----:B------:R-:W-:Y:S01]  /*0880*/  FFMA R5, R0, R3, R5 ;  /* 0x0000000300057223 */ /* 0x000fe20000000005 */
[----:B-1----:R-:W-:Y:S06]  /*0890*/  @!P0 BRA `(.L_x_6) ;  /* 0x0000000000108947 */ /* 0x002fec0003800000 */
[----:B------:R-:W0:Y:S01]  /*08a0*/  LDC R3, c[0x0][0x3a4] ;  /* 0x0000e900ff037b82 */ /* 0x000e220000000800 */
[----:B------:R-:W-:-:S07]  /*08b0*/  MOV R8, 0x8d0 ;  /* 0x000008d000087802 */ /* 0x000fce0000000f00 */
[----:B0-----:R-:W-:Y:S05]  /*08c0*/  CALL.REL.NOINC `($__internal_1_$__cuda_sm3x_div_rn_noftz_f32_slowpath) ;  /* 0x0000000400d47944 */ /* 0x001fea0003c00000 */
[----:B------:R-:W-:-:S07]  /*08d0*/  MOV R5, R3 ;  /* 0x0000000300057202 */ /* 0x000fce0000000f00 */
.L_x_6:
[----:B------:R-:W0:Y:S01]  /*08e0*/  LDCU UR5, c[0x0][0x3b4] ;  /* 0x00007680ff0577ac */ /* 0x000e220008000800 */
[----:B------:R-:W-:Y:S01]  /*08f0*/  MOV R3, 0x7f800000 ;  /* 0x7f80000000037802 */ /* 0x000fe20000000f00 */
[----:B------:R-:W1:Y:S04]  /*0900*/  LDCU UR4, c[0x0][0x388] ;  /* 0x00007100ff0477ac */ /* 0x000e680008000800 */
[----:B------:R-:W-:-:S04]  /*0910*/  FFMA R0, RZ, -R3, 1 ;  /* 0x3f800000ff007423 */ /* 0x000fc80000000803 */
[----:B------:R-:W-:Y:S01]  /*0920*/  FFMA R0, R0, -R3, -INF ;  /* 0xff80000000007423 */ /* 0x000fe20000000803 */
[----:B0-----:R-:W-:-:S03]  /*0930*/  IMAD.U32 R8, RZ, RZ, UR5 ;  /* 0x00000005ff087e24 */ /* 0x001fc6000f8e00ff */
[----:B------:R-:W-:Y:S01]  /*0940*/  FFMA R3, R0, UR5, RZ ;  /* 0x0000000500037c23 */ /* 0x000fe200080000ff */
[----:B------:R-:W0:Y:S03]  /*0950*/  FCHK P0, R8, -RZ ;  /* 0x800000ff08007302 */ /* 0x000e260000000000 */
[----:B------:R-:W-:Y:S01]  /*0960*/  FFMA R4, RZ, R3, UR5 ;  /* 0x00000005ff047e23 */ /* 0x000fe20008000003 */
[----:B-1----:R-:W-:-:S03]  /*0970*/  UISETP.GT.AND UP0, UPT, UR4, URZ, UPT ;  /* 0x000000ff0400728c */ /* 0x002fc6000bf04270 */
[----:B------:R-:W-:Y:S01]  /*0980*/  FFMA R0, R0, R4, R3 ;  /* 0x0000000400007223 */ /* 0x000fe20000000003 */
[----:B0-----:R-:W-:Y:S07]  /*0990*/  @!P0 BRA `(.L_x_7) ;  /* 0x0000000000148947 */ /* 0x001fee0003800000 */
[----:B------:R-:W0:Y:S01]  /*09a0*/  LDC R3, c[0x0][0x3b4] ;  /* 0x0000ed00ff037b82 */ /* 0x000e220000000800 */
[----:B------:R-:W-:Y:S01]  /*09b0*/  HFMA2 R4, -RZ, RZ, -0.0 , 0 ;  /* 0x80000000ff047431 */ /* 0x000fe200000001ff */
[----:B------:R-:W-:-:S07]  /*09c0*/  MOV R8, 0x9e0 ;  /* 0x000009e000087802 */ /* 0x000fce0000000f00 */
[----:B0-----:R-:W-:Y:S05]  /*09d0*/  CALL.REL.NOINC `($__internal_1_$__cuda_sm3x_div_rn_noftz_f32_slowpath) ;  /* 0x0000000400907944 */ /* 0x001fea0003c00000 */
[----:B------:R-:W-:-:S07]  /*09e0*/  MOV R0, R3 ;  /* 0x0000000300007202 */ /* 0x000fce0000000f00 */
.L_x_7:
[----:B------:R-:W0:Y:S01]  /*09f0*/  LDC.64 R8, c[0x0][0x3b8] ;  /* 0x0000ee00ff087b82 */ /* 0x000e220000000a00 */
[----:B------:R-:W1:Y:S01]  /*0a00*/  LDCU UR4, c[0x0][0x3c0] ;  /* 0x00007800ff0477ac */ /* 0x000e620008000800 */
[----:B------:R-:W-:Y:S01]  /*0a10*/  IMAD.MOV.U32 R11, RZ, RZ, 0x3e055027 ;  /* 0x3e055027ff0b7424 */ /* 0x000fe200078e00ff */
[----:B------:R-:W2:Y:S01]  /*0a20*/  LDCU UR5, c[0x0][0x3b0] ;  /* 0x00007600ff0577ac */ /* 0x000ea20008000800 */
[----:B0-----:R-:W-:-:S04]  /*0a30*/  FADD R3, R8, R9 ;  /* 0x0000000908037221 */ /* 0x001fc80000000000 */
[----:B-1----:R-:W-:-:S04]  /*0a40*/  FADD R3, R3, UR4 ;  /* 0x0000000403037e21 */ /* 0x002fc80008000000 */
[----:B------:R-:W-:-:S04]  /*0a50*/  FADD R0, R3, R0 ;  /* 0x0000000003007221 */ /* 0x000fc80000000000 */
[----:B--2---:R-:W-:-:S05]  /*0a60*/  FADD R0, R0, UR5 ;  /* 0x0000000500007e21 */ /* 0x004fca0008000000 */
[----:B------:R-:W-:-:S13]  /*0a70*/  FSETP.GEU.AND P0, PT, R0, 1.175494350822287508e-38, PT ;  /* 0x008000000000780b */ /* 0x000fda0003f0e000 */
[----:B------:R-:W-:-:S05]  /*0a80*/  @!P0 FMUL R0, R0, 8388608 ;  /* 0x4b00000000008820 */ /* 0x000fca0000400000 */
[C---:B------:R-:W-:Y:S02]  /*0a90*/  IADD3 R3, PT, PT, R0.reuse, -0x3f2aaaab, RZ ;  /* 0xc0d5555500037810 */ /* 0x040fe40007ffe0ff */
[----:B------:R-:W-:Y:S02]  /*0aa0*/  FSETP.NEU.AND P2, PT, R0, RZ, PT ;  /* 0x000000ff0000720b */ /* 0x000fe40003f4d000 */
[----:B------:R-:W-:-:S04]  /*0ab0*/  LOP3.LUT R9, R3, 0xff800000, RZ, 0xc0, !PT ;  /* 0xff80000003097812 */ /* 0x000fc800078ec0ff */
[-C--:B------:R-:W-:Y:S02]  /*0ac0*/  IADD3 R3, PT, PT, R0, -R9.reuse, RZ ;  /* 0x8000000900037210 */ /* 0x080fe40007ffe0ff */
[----:B------:R-:W-:Y:S02]  /*0ad0*/  I2FP.F32.S32 R4, R9 ;  /* 0x0000000900047245 */ /* 0x000fe40000201400 */
[----:B------:R-:W0:Y:S01]  /*0ae0*/  LDC R9, c[0x0][0x3ac] ;  /* 0x0000eb00ff097b82 */ /* 0x000e220000000800 */
[----:B------:R-:W-:-:S04]  /*0af0*/  FADD R8, R3, -1 ;  /* 0xbf80000003087421 */ /* 0x000fc80000000000 */
[----:B------:R-:W-:-:S04]  /*0b00*/  FFMA R3, R8, -R11, 0.14084610342979431152 ;  /* 0x3e1039f608037423 */ /* 0x000fc8000000080b */
[----:B------:R-:W-:-:S04]  /*0b10*/  FFMA R3, R8, R3, -0.12148627638816833496 ;  /* 0xbdf8cdcc08037423 */ /* 0x000fc80000000003 */
[----:B------:R-:W-:-:S04]  /*0b20*/  FFMA R3, R8, R3, 0.13980610668659210205 ;  /* 0x3e0f295508037423 */ /* 0x000fc80000000003 */
[----:B------:R-:W-:-:S04]  /*0b30*/  FFMA R3, R8, R3, -0.16684235632419586182 ;  /* 0xbe2ad8b908037423 */ /* 0x000fc80000000003 */
[----:B------:R-:W-:-:S04]  /*0b40*/  FFMA R3, R8, R3, 0.20012299716472625732 ;  /* 0x3e4ced0b08037423 */ /* 0x000fc80000000003 */
[----:B------:R-:W-:-:S04]  /*0b50*/  FFMA R3, R8, R3, -0.24999669194221496582 ;  /* 0xbe7fff2208037423 */ /* 0x000fc80000000003 */
[----:B------:R-:W-:-:S04]  /*0b60*/  FFMA R3, R8, R3, 0.33333182334899902344 ;  /* 0x3eaaaa7808037423 */ /* 0x000fc80000000003 */
[----:B------:R-:W-:Y:S01]  /*0b70*/  FFMA R11, R8, R3, -0.5 ;  /* 0xbf000000080b7423 */ /* 0x000fe20000000003 */
[----:B------:R-:W-:Y:S02]  /*0b80*/  FSEL R3, RZ, -23, P0 ;  /* 0xc1b80000ff037808 */ /* 0x000fe40000000000 */
[----:B------:R-:W-:Y:S01]  /*0b90*/  ISETP.GT.U32.AND P0, PT, R0, 0x7f7fffff, PT ;  /* 0x7f7fffff0000780c */ /* 0x000fe20003f04070 */
[----:B------:R-:W-:Y:S02]  /*0ba0*/  FMUL R11, R8, R11 ;  /* 0x0000000b080b7220 */ /* 0x000fe40000400000 */
[----:B------:R-:W-:Y:S01]  /*0bb0*/  FFMA R4, R4, 1.1920928955078125e-07, R3 ;  /* 0x3400000004047823 */ /* 0x000fe20000000003 */
[----:B------:R-:W-:Y:S01]  /*0bc0*/  MOV R3, 0x7f800000 ;  /* 0x7f80000000037802 */ /* 0x000fe20000000f00 */
[----:B------:R-:W-:-:S04]  /*0bd0*/  FFMA R11, R8, R11, R8 ;  /* 0x0000000b080b7223 */ /* 0x000fc80000000008 */
[----:B------:R-:W-:-:S04]  /*0be0*/  FFMA R4, R4, 0.69314718246459960938, R11 ;  /* 0x3f31721804047823 */ /* 0x000fc8000000000b */
[----:B------:R-:W-:-:S04]  /*0bf0*/  @P0 FFMA R4, R0, R3, +INF ;  /* 0x7f80000000040423 */ /* 0x000fc80000000003 */
[----:B------:R-:W1:Y:S08]  /*0c00*/  MUFU.RCP R3, R4 ;  /* 0x0000000400037308 */ /* 0x000e700000001000 */
[----:B------:R-:W2:Y:S01]  /*0c10*/  FCHK P0, -RZ, R4 ;  /* 0x00000004ff007302 */ /* 0x000ea20000000100 */
[----:B-1----:R-:W-:-:S04]  /*0c20*/  FFMA R8, -R4, R3, 1 ;  /* 0x3f80000004087423 */ /* 0x002fc80000000103 */
[----:B------:R-:W-:-:S04]  /*0c30*/  FFMA R8, R3, R8, R3 ;  /* 0x0000000803087223 */ /* 0x000fc80000000003 */
[----:B------:R-:W-:-:S04]  /*0c40*/  FFMA R3, -RZ, R8, RZ ;  /* 0x00000008ff037223 */ /* 0x000fc800000001ff */
[----:B------:R-:W-:-:S04]  /*0c50*/  FFMA R0, -R4, R3, -RZ ;  /* 0x0000000304007223 */ /* 0x000fc800000009ff */
[----:B------:R-:W-:Y:S01]  /*0c60*/  FFMA R3, R8, R0, R3 ;  /* 0x0000000008037223 */ /* 0x000fe20000000003 */
[----:B0-----:R-:W-:Y:S01]  /*0c70*/  FMUL R0, R9, -1.3374000390787454344e-37 ;  /* 0x8236099709007820 */ /* 0x001fe20000400000 */
[----:B--2---:R-:W-:Y:S06]  /*0c80*/  @!P0 BRA `(.L_x_8) ;  /* 0x00000000000c8947 */ /* 0x004fec0003800000 */
[----:B------:R-:W-:Y:S01]  /*0c90*/  HFMA2 R3, -RZ, RZ, -0.0 , 0 ;  /* 0x80000000ff037431 */ /* 0x000fe200000001ff */
[----:B------:R-:W-:-:S07]  /*0ca0*/  MOV R8, 0xcc0 ;  /* 0x00000cc000087802 */ /* 0x000fce0000000f00 */
[----:B------:R-:W-:Y:S05]  /*0cb0*/  CALL.REL.NOINC `($__internal_1_$__cuda_sm3x_div_rn_noftz_f32_slowpath) ;  /* 0x0000000000d87944 */ /* 0x000fea0003c00000 */
.L_x_8:
[----:B------:R-:W-:-:S05]  /*0cc0*/  FSEL R3, R3, RZ, P2 ;  /* 0x000000ff03037208 */ /* 0x000fca0001000000 */
[----:B------:R-:W-:Y:S01]  /*0cd0*/  FMUL R0, R3, R0 ;  /* 0x0000000003007220 */ /* 0x000fe20000400000 */
[----:B------:R-:W-:Y:S06]  /*0ce0*/  BRA.U UP0, `(.L_x_1) ;  /* 0x0000000100447547 */ /* 0x000fec000b800000 */
[----:B------:R-:W0:Y:S08]  /*0cf0*/  MUFU.RCP R3, R2 ;  /* 0x0000000200037308 */ /* 0x000e300000001000 */
[----:B------:R-:W1:Y:S01]  /*0d00*/  FCHK P0, -RZ, R2 ;  /* 0x00000002ff007302 */ /* 0x000e620000000100 */
[----:B0-----:R-:W-:-:S04]  /*0d10*/  FFMA R0, -R2, R3, 1 ;  /* 0x3f80000002007423 */ /* 0x001fc80000000103 */
[----:B------:R-:W-:-:S04]  /*0d20*/  FFMA R0, R3, R0, R3 ;  /* 0x0000000003007223 */ /* 0x000fc80000000003 */
[----:B------:R-:W-:-:S04]  /*0d30*/  FFMA R3, -RZ, R0, RZ ;  /* 0x00000000ff037223 */ /* 0x000fc800000001ff */
[----:B------:R-:W-:-:S04]  /*0d40*/  FFMA R4, -R2, R3, -RZ ;  /* 0x0000000302047223 */ /* 0x000fc800000009ff */
[----:B------:R-:W-:Y:S01]  /*0d50*/  FFMA R0, R0, R4, R3 ;  /* 0x0000000400007223 */ /* 0x000fe20000000003 */
[----:B-1----:R-:W-:Y:S06]  /*0d60*/  @!P0 BRA `(.L_x_9) ;  /* 0x0000000000148947 */ /* 0x002fec0003800000 */
[----:B------:R-:W-:Y:S01]  /*0d70*/  HFMA2 R3, -RZ, RZ, -0.0 , 0 ;  /* 0x80000000ff037431 */ /* 0x000fe200000001ff */
[----:B------:R-:W-:Y:S02]  /*0d80*/  MOV R4, R2 ;  /* 0x0000000200047202 */ /* 0x000fe40000000f00 */
[----:B------:R-:W-:-:S07]  /*0d90*/  MOV R8, 0xdb0 ;  /* 0x00000db000087802 */ /* 0x000fce0000000f00 */
[----:B------:R-:W-:Y:S05]  /*0da0*/  CALL.REL.NOINC `($__internal_1_$__cuda_sm3x_div_rn_noftz_f32_slowpath) ;  /* 0x00000000009c7944 */ /* 0x000fea0003c00000 */
[----:B------:R-:W-:-:S07]  /*0db0*/  IMAD.MOV.U32 R0, RZ, RZ, R3 ;  /* 0x000000ffff007224 */ /* 0x000fce00078e0003 */
.L_x_9:
[----:B------:R-:W0:Y:S02]  /*0dc0*/  LDCU UR4, c[0x0][0x3a0] ;  /* 0x00007400ff0477ac */ /* 0x000e240008000800 */
[----:B0-----:R-:W-:-:S05]  /*0dd0*/  FMUL R3, RZ, UR4 ;  /* 0x00000004ff037c20 */ /* 0x001fca0008400000 */
[----:B------:R-:W-:-:S04]  /*0de0*/  FSETP.NEU.AND P0, PT, R0, R3, PT ;  /* 0x000000030000720b */ /* 0x000fc80003f0d000 */
[----:B------:R-:W-:-:S09]  /*0df0*/  FSEL R0, R5, R0, !P0 ;  /* 0x0000000005007208 */ /* 0x000fd20004000000 */
.L_x_1:
[----:B------:R-:W0:Y:S01]  /*0e00*/  F2F.F64.F32 R2, R0 ;  /* 0x0000000000027310 */ /* 0x000e220000201800 */
[----:B------:R-:W-:Y:S01]  /*0e10*/  MOV R8, 0x0 ;  /* 0x0000000000087802 */ /* 0x000fe20000000f00 */
[----:B------:R-:W1:Y:S05]  /*0e20*/  LDCU.64 UR4, c[0x4][0x8] ;  /* 0x01000100ff0477ac */ /* 0x000e6a0008000a00 */
[----:B------:R-:W2:Y:S01]  /*0e30*/  LDC.64 R8, c[0x4][R8] ;  /* 0x0100000008087b82 */ /* 0x000ea20000000a00 */
[----:B0-----:R0:W-:Y:S01]  /*0e40*/  STL.64 [R1], R2 ;  /* 0x0000000201007387 */ /* 0x0011e20000100a00 */
[----:B-1----:R-:W-:Y:S02]  /*0e50*/  MOV R4, UR4 ;  /* 0x0000000400047c02 */ /* 0x002fe40008000f00 */
[----:B------:R-:W-:-:S07]  /*0e60*/  MOV R5, UR5 ;  /* 0x0000000500057c02 */ /* 0x000fce0008000f00 */
[----:B------:R-:W-:-:S07]  /*0e70*/  LEPC R20, `(.L_x_10) ;  /* 0x000000001014794e */ /* 0x000fce0000000000 */
[----:B0-2---:R-:W-:Y:S05]  /*0e80*/  CALL.ABS.NOINC R8 ;  /* 0x0000000008007343 */ /* 0x005fea0003c00000 */
.L_x_10:
[----:B------:R-:W-:Y:S05]  /*0e90*/  EXIT ;  /* 0x000000000000794d */ /* 0x000fea0003800000 */
        .weak           $__internal_0_$__cuda_sm20_sqrt_rn_f32_slowpath
        .type           $__internal_0_$__cuda_sm20_sqrt_rn_f32_slowpath,@function
        .size           $__internal_0_$__cuda_sm20_sqrt_rn_f32_slowpath,($__internal_1_$__cuda_sm3x_div_rn_noftz_f32_slowpath - $__internal_0_$__cuda_sm20_sqrt_rn_f32_slowpath)
$__internal_0_$__cuda_sm20_sqrt_rn_f32_slowpath:
[----:B------:R-:W-:-:S13]  /*0ea0*/  LOP3.LUT P0, RZ, R2, 0x7fffffff, RZ, 0xc0, !PT ;  /* 0x7fffffff02ff7812 */ /* 0x000fda000780c0ff */
[----:B------:R-:W-:Y:S05]  /*0eb0*/  @!P0 BRA `(.L_x_11) ;  /* 0x0000000000488947 */ /* 0x000fea0003800000 */
[----:B------:R-:W-:Y:S02]  /*0ec0*/  FSETP.GEU.FTZ.AND P0, PT, R2, RZ, PT ;  /* 0x000000ff0200720b */ /* 0x000fe40003f1e000 */
[----:B------:R-:W-:-:S11]  /*0ed0*/  MOV R0, R2 ;  /* 0x0000000200007202 */ /* 0x000fd60000000f00 */
[----:B------:R-:W-:Y:S01]  /*0ee0*/  @!P0 MOV R2, 0x7fffffff ;  /* 0x7fffffff00028802 */ /* 0x000fe20000000f00 */
[----:B------:R-:W-:Y:S06]  /*0ef0*/  @!P0 BRA `(.L_x_11) ;  /* 0x0000000000388947 */ /* 0x000fec0003800000 */
[----:B------:R-:W-:-:S13]  /*0f00*/  FSETP.GTU.FTZ.AND P0, PT, |R0|, +INF , PT ;  /* 0x7f8000000000780b */ /* 0x000fda0003f1c200 */
[----:B------:R-:W-:Y:S01]  /*0f10*/  @P0 FADD.FTZ R2, R0, 1 ;  /* 0x3f80000000020421 */ /* 0x000fe20000010000 */
[----:B------:R-:W-:Y:S06]  /*0f20*/  @P0 BRA `(.L_x_11) ;  /* 0x00000000002c0947 */ /* 0x000fec0003800000 */
[----:B------:R-:W-:-:S13]  /*0f30*/  FSETP.NEU.FTZ.AND P0, PT, |R0|, +INF , PT ;  /* 0x7f8000000000780b */ /* 0x000fda0003f1d200 */
[----:B------:R-:W-:Y:S01]  /*0f40*/  @!P0 IMAD.MOV.U32 R2, RZ, RZ, R0 ;  /* 0x000000ffff028224 */ /* 0x000fe200078e0000 */
[----:B------:R-:W-:Y:S06]  /*0f50*/  @!P0 BRA `(.L_x_11) ;  /* 0x0000000000208947 */ /* 0x000fec0003800000 */
[----:B------:R-:W-:-:S04]  /*0f60*/  FFMA R0, R0, 1.84467440737095516160e+19, RZ ;  /* 0x5f80000000007823 */ /* 0x000fc800000000ff */
[----:B------:R-:W0:Y:S02]  /*0f70*/  MUFU.RSQ R3, R0 ;  /* 0x0000000000037308 */ /* 0x000e240000001400 */
[----:B0-----:R-:W-:Y:S01]  /*0f80*/  FMUL.FTZ R5, R0, R3 ;  /* 0x0000000300057220 */ /* 0x001fe20000410000 */
[----:B------:R-:W-:-:S03]  /*0f90*/  FMUL.FTZ R3, R3, 0.5 ;  /* 0x3f00000003037820 */ /* 0x000fc60000410000 */
[----:B------:R-:W-:-:S04]  /*0fa0*/  FADD.FTZ R2, -R5, -RZ ;  /* 0x800000ff05027221 */ /* 0x000fc80000010100 */
[----:B------:R-:W-:-:S04]  /*0fb0*/  FFMA R2, R5, R2, R0 ;  /* 0x0000000205027223 */ /* 0x000fc80000000000 */
[----:B------:R-:W-:-:S04]  /*0fc0*/  FFMA R2, R2, R3, R5 ;  /* 0x0000000302027223 */ /* 0x000fc80000000005 */
[----:B------:R-:W-:-:S07]  /*0fd0*/  FMUL.FTZ R2, R2, 2.3283064365386962891e-10 ;  /* 0x2f80000002027820 */ /* 0x000fce0000410000 */
.L_x_11:
[----:B------:R-:W-:Y:S01]  /*0fe0*/  HFMA2 R3, -RZ, RZ, 0, 0 ;  /* 0x00000000ff037431 */ /* 0x000fe200000001ff */
[----:B------:R-:W-:Y:S02]  /*0ff0*/  MOV R4, R2 ;  /* 0x0000000200047202 */ /* 0x000fe40000000f00 */
[----:B------:R-:W-:-:S04]  /*1000*/  MOV R2, R8 ;  /* 0x0000000800027202 */ /* 0x000fc80000000f00 */
[----:B------:R-:W-:Y:S05]  /*1010*/  RET.REL.NODEC R2 `(_Z7computefiiffffffffffffff) ;  /* 0xffffffec02f87950 */ /* 0x000fea0003c3ffff */
        .weak           $__internal_1_$__cuda_sm3x_div_rn_noftz_f32_slowpath
        .type           $__internal_1_$__cuda_sm3x_div_rn_noftz_f32_slowpath,@function
        .size           $__internal_1_$__cuda_sm3x_div_rn_noftz_f32_slowpath,(.L_x_22 - $__internal_1_$__cuda_sm3x_div_rn_noftz_f32_slowpath)
$__internal_1_$__cuda_sm3x_div_rn_noftz_f32_slowpath:
[----:B------:R-:W-:Y:S02]  /*1020*/  SHF.R.U32.HI R10, RZ, 0x17, R4 ;  /* 0x00000017ff0a7819 */ /* 0x000fe40000011604 */
[----:B------:R-:W-:Y:S02]  /*1030*/  SHF.R.U32.HI R9, RZ, 0x17, R3 ;  /* 0x00000017ff097819 */ /* 0x000fe40000011603 */
[----:B------:R-:W-:Y:S02]  /*1040*/  LOP3.LUT R10, R10, 0xff, RZ, 0xc0, !PT ;  /* 0x000000ff0a0a7812 */ /* 0x000fe400078ec0ff */
[----:B------:R-:W-:Y:S02]  /*1050*/  LOP3.LUT R13, R9, 0xff, RZ, 0xc0, !PT ;  /* 0x000000ff090d7812 */ /* 0x000fe400078ec0ff */
[----:B------:R-:W-:-:S03]  /*1060*/  IADD3 R12, PT, PT, R10, -0x1, RZ ;  /* 0xffffffff0a0c7810 */ /* 0x000fc60007ffe0ff */
[----:B------:R-:W-:Y:S01]  /*1070*/  VIADD R11, R13, 0xffffffff ;  /* 0xffffffff0d0b7836 */ /* 0x000fe20000000000 */
[----:B------:R-:W-:-:S04]  /*1080*/  ISETP.GT.U32.AND P0, PT, R12, 0xfd, PT ;  /* 0x000000fd0c00780c */ /* 0x000fc80003f04070 */
[----:B------:R-:W-:-:S13]  /*1090*/  ISETP.GT.U32.OR P0, PT, R11, 0xfd, P0 ;  /* 0x000000fd0b00780c */ /* 0x000fda0000704470 */
[----:B------:R-:W-:Y:S01]  /*10a0*/  @!P0 MOV R9, RZ ;  /* 0x000000ff00098202 */ /* 0x000fe20000000f00 */
[----:B------:R-:W-:Y:S06]  /*10b0*/  @!P0 BRA `(.L_x_12) ;  /* 0x00000000005c8947 */ /* 0x000fec0003800000 */
[----:B------:R-:W-:Y:S02]  /*10c0*/  FSETP.GTU.FTZ.AND P0, PT, |R3|, +INF , PT ;  /* 0x7f8000000300780b */ /* 0x000fe40003f1c200 */
[----:B------:R-:W-:-:S04]  /*10d0*/  FSETP.GTU.FTZ.AND P1, PT, |R4|, +INF , PT ;  /* 0x7f8000000400780b */ /* 0x000fc80003f3c200 */
[----:B------:R-:W-:-:S13]  /*10e0*/  PLOP3.LUT P0, PT, P0, P1, PT, 0xf8, 0x8f ;  /* 0x00000000008f781c */ /* 0x000fda0000703f70 */
[----:B------:R-:W-:Y:S05]  /*10f0*/  @P0 BRA `(.L_x_13) ;  /* 0x0000000400440947 */ /* 0x000fea0003800000 */
[----:B------:R-:W-:-:S13]  /*1100*/  LOP3.LUT P0, RZ, R4, 0x7fffffff, R3, 0xc8, !PT ;  /* 0x7fffffff04ff7812 */ /* 0x000fda000780c803 */
[----:B------:R-:W-:Y:S05]  /*1110*/  @!P0 BRA `(.L_x_14) ;  /* 0x0000000400348947 */ /* 0x000fea0003800000 */
[C---:B------:R-:W-:Y:S02]  /*1120*/  FSETP.NEU.FTZ.AND P3, PT, |R3|.reuse, +INF , PT ;  /* 0x7f8000000300780b */ /* 0x040fe40003f7d200 */
[----:B------:R-:W-:Y:S02]  /*1130*/  FSETP.NEU.FTZ.AND P1, PT, |R4|, +INF , PT ;  /* 0x7f8000000400780b */ /* 0x000fe40003f3d200 */
[----:B------:R-:W-:-:S11]  /*1140*/  FSETP.NEU.FTZ.AND P0, PT, |R3|, +INF , PT ;  /* 0x7f8000000300780b */ /* 0x000fd60003f1d200 */
[----:B------:R-:W-:Y:S05]  /*1150*/  @!P1 BRA !P3, `(.L_x_14) ;  /* 0x0000000400249947 */ /* 0x000fea0005800000 */
[----:B------:R-:W-:-:S04]  /*1160*/  LOP3.LUT P3, RZ, R3, 0x7fffffff, RZ, 0xc0, !PT ;  /* 0x7fffffff03ff7812 */ /* 0x000fc8000786c0ff */
[----:B------:R-:W-:-:S13]  /*1170*/  PLOP3.LUT P1, PT, P1, P3, PT, 0x2f, 0xf2 ;  /* 0x0000000000f2781c */ /* 0x000fda0000f26577 */
[----:B------:R-:W-:Y:S05]  /*1180*/  @P1 BRA `(.L_x_15) ;  /* 0x0000000400101947 */ /* 0x000fea0003800000 */
[----:B------:R-:W-:-:S04]  /*1190*/  LOP3.LUT P1, RZ, R4, 0x7fffffff, RZ, 0xc0, !PT ;  /* 0x7fffffff04ff7812 */ /* 0x000fc8000782c0ff */
[----:B------:R-:W-:-:S13]  /*11a0*/  PLOP3.LUT P0, PT, P0, P1, PT, 0x2f, 0xf2 ;  /* 0x0000000000f2781c */ /* 0x000fda0000702577 */
[----:B------:R-:W-:Y:S05]  /*11b0*/  @P0 BRA `(.L_x_16) ;  /* 0x0000000000f80947 */ /* 0x000fea0003800000 */
[----:B------:R-:W-:Y:S02]  /*11c0*/  ISETP.GE.AND P0, PT, R11, RZ, PT ;  /* 0x000000ff0b00720c */ /* 0x000fe40003f06270 */
[----:B------:R-:W-:-:S11]  /*11d0*/  ISETP.GE.AND P1, PT, R12, RZ, PT ;  /* 0x000000ff0c00720c */ /* 0x000fd60003f26270 */
[----:B------:R-:W-:Y:S01]  /*11e0*/  @P0 MOV R9, RZ ;  /* 0x000000ff00090202 */ /* 0x000fe20000000f00 */
[----:B------:R-:W-:Y:S01]  /*11f0*/  @!P0 FFMA R3, R3, 1.84467440737095516160e+19, RZ ;  /* 0x5f80000003038823 */ /* 0x000fe200000000ff */
[----:B------:R-:W-:Y:S01]  /*1200*/  @!P0 MOV R9, 0xffffffc0 ;  /* 0xffffffc000098802 */ /* 0x000fe20000000f00 */
[----:B------:R-:W-:-:S03]  /*1210*/  @!P1 FFMA R4, R4, 1.84467440737095516160e+19, RZ ;  /* 0x5f80000004049823 */ /* 0x000fc600000000ff */
[----:B------:R-:W-:-:S07]  /*1220*/  @!P1 IADD3 R9, PT, PT, R9, 0x40, RZ ;  /* 0x0000004009099810 */ /* 0x000fce0007ffe0ff */
.L_x_12:
[----:B------:R-:W-:-:S05]  /*1230*/  LEA R11, R10, 0xc0800000, 0x17 ;  /* 0xc08000000a0b7811 */ /* 0x000fca00078eb8ff */
[----:B------:R-:W-:Y:S01]  /*1240*/  IMAD.IADD R11, R4, 0x1, -R11 ;  /* 0x00000001040b7824 */ /* 0x000fe200078e0a0b */
[----:B------:R-:W-:-:S03]  /*1250*/  IADD3 R4, PT, PT, R13, -0x7f, RZ ;  /* 0xffffff810d047810 */ /* 0x000fc60007ffe0ff */
[----:B------:R-:W0:Y:S01]  /*1260*/  MUFU.RCP R12, R11 ;  /* 0x0000000b000c7308 */ /* 0x000e220000001000 */
[----:B------:R-:W-:Y:S01]  /*1270*/  FADD.FTZ R14, -R11, -RZ ;  /* 0x800000ff0b0e7221 */ /* 0x000fe20000010100 */
[C---:B------:R-:W-:Y:S01]  /*1280*/  IMAD R3, R4.reuse, -0x800000, R3 ;  /* 0xff80000004037824 */ /* 0x040fe200078e0203 */
[----:B------:R-:W-:-:S04]  /*1290*/  IADD3 R10, PT, PT, R4, 0x7f, -R10 ;  /* 0x0000007f040a7810 */ /* 0x000fc80007ffe80a */
[----:B------:R-:W-:Y:S01]  /*12a0*/  IADD3 R10, PT, PT, R10, R9, RZ ;  /* 0x000000090a0a7210 */ /* 0x000fe20007ffe0ff */
[----:B0-----:R-:W-:-:S04]  /*12b0*/  FFMA R13, R12, R14, 1 ;  /* 0x3f8000000c0d7423 */ /* 0x001fc8000000000e */
[----:B------:R-:W-:-:S04]  /*12c0*/  FFMA R15, R12, R13, R12 ;  /* 0x0000000d0c0f7223 */ /* 0x000fc8000000000c */
[----:B------:R-:W-:-:S04]  /*12d0*/  FFMA R12, R3, R15, RZ ;  /* 0x0000000f030c7223 */ /* 0x000fc800000000ff */
[----:B------:R-:W-:-:S04]  /*12e0*/  FFMA R13, R14, R12, R3 ;  /* 0x0000000c0e0d7223 */ /* 0x000fc80000000003 */
[----:B------:R-:W-:-:S04]  /*12f0*/  FFMA R12, R15, R13, R12 ;  /* 0x0000000d0f0c7223 */ /* 0x000fc8000000000c */
[----:B------:R-:W-:-:S04]  /*1300*/  FFMA R13, R14, R12, R3 ;  /* 0x0000000c0e0d7223 */ /* 0x000fc80000000003 */
[----:B------:R-:W-:-:S05]  /*1310*/  FFMA R3, R15, R13, R12 ;  /* 0x0000000d0f037223 */ /* 0x000fca000000000c */
[----:B------:R-:W-:-:S04]  /*1320*/  SHF.R.U32.HI R4, RZ, 0x17, R3 ;  /* 0x00000017ff047819 */ /* 0x000fc80000011603 */
[----:B------:R-:W-:-:S04]  /*1330*/  LOP3.LUT R4, R4, 0xff, RZ, 0xc0, !PT ;  /* 0x000000ff04047812 */ /* 0x000fc800078ec0ff */
[----:B------:R-:W-:-:S04]  /*1340*/  IADD3 R14, PT, PT, R4, R10, RZ ;  /* 0x0000000a040e7210 */ /* 0x000fc80007ffe0ff */
[----:B------:R-:W-:-:S04]  /*1350*/  IADD3 R4, PT, PT, R14, -0x1, RZ ;  /* 0xffffffff0e047810 */ /* 0x000fc80007ffe0ff */
[----:B------:R-:W-:-:S13]  /*1360*/  ISETP.GE.U32.AND P0, PT, R4, 0xfe, PT ;  /* 0x000000fe0400780c */ /* 0x000fda0003f06070 */
[----:B------:R-:W-:Y:S05]  /*1370*/  @!P0 BRA `(.L_x_17) ;  /* 0x0000000000808947 */ /* 0x000fea0003800000 */
[----:B------:R-:W-:-:S13]  /*1380*/  ISETP.GT.AND P0, PT, R14, 0xfe, PT ;  /* 0x000000fe0e00780c */ /* 0x000fda0003f04270 */
[----:B------:R-:W-:Y:S05]  /*1390*/  @P0 BRA `(.L_x_18) ;  /* 0x00000000006c0947 */ /* 0x000fea0003800000 */
[----:B------:R-:W-:-:S13]  /*13a0*/  ISETP.GE.AND P0, PT, R14, 0x1, PT ;  /* 0x000000010e00780c */ /* 0x000fda0003f06270 */
[----:B------:R-:W-:Y:S05]  /*13b0*/  @P0 BRA `(.L_x_19) ;  /* 0x0000000000980947 */ /* 0x000fea0003800000 */
[----:B------:R-:W-:Y:S02]  /*13c0*/  ISETP.GE.AND P0, PT, R14, -0x18, PT ;  /* 0xffffffe80e00780c */ /* 0x000fe40003f06270 */
[----:B------:R-:W-:-:S11]  /*13d0*/  LOP3.LUT R3, R3, 0x80000000, RZ, 0xc0, !PT ;  /* 0x8000000003037812 */ /* 0x000fd600078ec0ff */
[----:B------:R-:W-:Y:S05]  /*13e0*/  @!P0 BRA `(.L_x_19) ;  /* 0x00000000008c8947 */ /* 0x000fea0003800000 */
[CCC-:B------:R-:W-:Y:S01]  /*13f0*/  FFMA.RZ R4, R15.reuse, R13.reuse, R12.reuse ;  /* 0x0000000d0f047223 */ /* 0x1c0fe2000000c00c */
[C---:B------:R-:W-:Y:S02]  /*1400*/  VIADD R11, R14.reuse, 0x20 ;  /* 0x000000200e0b7836 */ /* 0x040fe40000000000 */
[CCC-:B------:R-:W-:Y:S01]  /*1410*/  FFMA.RM R9, R15.reuse, R13.reuse, R12.reuse ;  /* 0x0000000d0f097223 */ /* 0x1c0fe2000000400c */
[----:B------:R-:W-:Y:S02]  /*1420*/  ISETP.NE.AND P3, PT, R14, RZ, PT ;  /* 0x000000ff0e00720c */ /* 0x000fe40003f65270 */
[----:B------:R-:W-:Y:S01]  /*1430*/  LOP3.LUT R10, R4, 0x7fffff, RZ, 0xc0, !PT ;  /* 0x007fffff040a7812 */ /* 0x000fe200078ec0ff */
[----:B------:R-:W-:Y:S01]  /*1440*/  FFMA.RP R4, R15, R13, R12 ;  /* 0x0000000d0f047223 */ /* 0x000fe2000000800c */
[----:B------:R-:W-:Y:S02]  /*1450*/  ISETP.NE.AND P1, PT, R14, RZ, PT ;  /* 0x000000ff0e00720c */ /* 0x000fe40003f25270 */
[----:B------:R-:W-:-:S02]  /*1460*/  LOP3.LUT R10, R10, 0x800000, RZ, 0xfc, !PT ;  /* 0x008000000a0a7812 */ /* 0x000fc400078efcff */
[----:B------:R-:W-:Y:S02]  /*1470*/  IADD3 R12, PT, PT, -R14, RZ, RZ ;  /* 0x000000ff0e0c7210 */ /* 0x000fe40007ffe1ff */
[----:B------:R-:W-:Y:S02]  /*1480*/  SHF.L.U32 R11, R10, R11, RZ ;  /* 0x0000000b0a0b7219 */ /* 0x000fe400000006ff */
[----:B------:R-:W-:Y:S02]  /*1490*/  FSETP.NEU.FTZ.AND P0, PT, R4, R9, PT ;  /* 0x000000090400720b */ /* 0x000fe40003f1d000 */
[----:B------:R-:W-:Y:S02]  /*14a0*/  SEL R9, R12, RZ, P3 ;  /* 0x000000ff0c097207 */ /* 0x000fe40001800000 */
[----:B------:R-:W-:Y:S02]  /*14b0*/  ISETP.NE.AND P1, PT, R11, RZ, P1 ;  /* 0x000000ff0b00720c */ /* 0x000fe40000f25270 */
[----:B------:R-:W-:-:S02]  /*14c0*/  SHF.R.U32.HI R9, RZ, R9, R10 ;  /* 0x00000009ff097219 */ /* 0x000fc4000001160a */
[----:B------:R-:W-:Y:S02]  /*14d0*/  PLOP3.LUT P0, PT, P0, P1, PT, 0xf8, 0x8f ;  /* 0x00000000008f781c */ /* 0x000fe40000703f70 */
[----:B------:R-:W-:Y:S02]  /*14e0*/  SHF.R.U32.HI R11, RZ, 0x1, R9 ;  /* 0x00000001ff0b7819 */ /* 0x000fe40000011609 */
[----:B------:R-:W-:-:S04]  /*14f0*/  SEL R4, RZ, 0x1, !P0 ;  /* 0x00000001ff047807 */ /* 0x000fc80004000000 */
[----:B------:R-:W-:-:S04]  /*1500*/  LOP3.LUT R4, R4, 0x1, R11, 0xf8, !PT ;  /* 0x0000000104047812 */ /* 0x000fc800078ef80b */
[----:B------:R-:W-:-:S04]  /*1510*/  LOP3.LUT R4, R4, R9, RZ, 0xc0, !PT ;  /* 0x0000000904047212 */ /* 0x000fc800078ec0ff */
[----:B------:R-:W-:-:S04]  /*1520*/  IADD3 R4, PT, PT, R11, R4, RZ ;  /* 0x000000040b047210 */ /* 0x000fc80007ffe0ff */
[----:B------:R-:W-:Y:S01]  /*1530*/  LOP3.LUT R3, R4, R3, RZ, 0xfc, !PT ;  /* 0x0000000304037212 */ /* 0x000fe200078efcff */
[----:B------:R-:W-:Y:S06]  /*1540*/  BRA `(.L_x_19) ;  /* 0x0000000000347947 */ /* 0x000fec0003800000 */
.L_x_18:
[----:B------:R-:W-:-:S04]  /*1550*/  LOP3.LUT R3, R3, 0x80000000, RZ, 0xc0, !PT ;  /* 0x8000000003037812 */ /* 0x000fc800078ec0ff */
[----:B------:R-:W-:Y:S01]  /*1560*/  LOP3.LUT R3, R3, 0x7f800000, RZ, 0xfc, !PT ;  /* 0x7f80000003037812 */ /* 0x000fe200078efcff */
[----:B------:R-:W-:Y:S06]  /*1570*/  BRA `(.L_x_19) ;  /* 0x0000000000287947 */ /* 0x000fec0003800000 */
.L_x_17:
[----:B------:R-:W-:Y:S01]  /*1580*/  LEA R3, R10, R3, 0x17 ;  /* 0x000000030a037211 */ /* 0x000fe200078eb8ff */
[----:B------:R-:W-:Y:S06]  /*1590*/  BRA `(.L_x_19) ;  /* 0x0000000000207947 */ /* 0x000fec0003800000 */
.L_x_16:
[----:B------:R-:W-:-:S04]  /*15a0*/  LOP3.LUT R3, R4, 0x80000000, R3, 0x48, !PT ;  /* 0x8000000004037812 */ /* 0x000fc800078e4803 */
[----:B------:R-:W-:Y:S01]  /*15b0*/  LOP3.LUT R3, R3, 0x7f800000, RZ, 0xfc, !PT ;  /* 0x7f80000003037812 */ /* 0x000fe200078efcff */
[----:B------:R-:W-:Y:S06]  /*15c0*/  BRA `(.L_x_19) ;  /* 0x0000000000147947 */ /* 0x000fec0003800000 */
.L_x_15:
[----:B------:R-:W-:Y:S01]  /*15d0*/  LOP3.LUT R3, R4, 0x80000000, R3, 0x48, !PT ;  /* 0x8000000004037812 */ /* 0x000fe200078e4803 */
[----:B------:R-:W-:Y:S06]  /*15e0*/  BRA `(.L_x_19) ;  /* 0x00000000000c7947 */ /* 0x000fec0003800000 */
.L_x_14:
[----:B------:R-:W0:Y:S01]  /*15f0*/  MUFU.RSQ R3, -QNAN ;  /* 0xffc0000000037908 */ /* 0x000e220000001400 */
[----:B------:R-:W-:Y:S05]  /*1600*/  BRA `(.L_x_19) ;  /* 0x0000000000047947 */ /* 0x000fea0003800000 */
.L_x_13:
[----:B------:R-:W-:-:S07]  /*1610*/  FADD.FTZ R3, R3, R4 ;  /* 0x0000000403037221 */ /* 0x000fce0000010000 */
.L_x_19:
[----:B------:R-:W-:-:S04]  /*1620*/  HFMA2 R9, -RZ, RZ, 0, 0 ;  /* 0x00000000ff097431 */ /* 0x000fc800000001ff */
[----:B0-----:R-:W-:Y:S05]  /*1630*/  RET.REL.NODEC R8 `(_Z7computefiiffffffffffffff) ;  /* 0xffffffe808707950 */ /* 0x001fea0003c3ffff */
.L_x_20:
[----:B------:R-:W-:-:S00]  /*1640*/  BRA `(.L_x_20) ;  /* 0xfffffffc00fc7947 */ /* 0x000fc0000383ffff */
[----:B------:R-:W-:-:S00]  /*1650*/  NOP ;  /* 0x0000000000007918 */ /* 0x000fc00000000000 */
        /* <DEDUP_REMOVED lines=10> */
.L_x_22:


//--------------------- .nv.global.init           --------------------------
	.section	.nv.global.init,"aw",@progbits
.nv.global.init:
	.type		$str,@object
	.size		$str,(.L_0 - $str)
$str:
        /*0000*/ 	.byte	0x25, 0x2e, 0x31, 0x37, 0x67, 0x0a, 0x00
.L_0:


//--------------------- .nv.shared.reserved.0     --------------------------
	.section	.nv.shared.reserved.0,"aw",@nobits
	.weak		__nv_reservedSMEM_offset_0_alias
	.size		__nv_reservedSMEM_offset_0_alias, 0, 64
	.other		__nv_reservedSMEM_offset_0_alias,@"STO_CUDA_RESERVED_SHARED STV_DEFAULT"
__nv_reservedSMEM_offset_0_alias:
	.zero		0
	.zero		64


//--------------------- .nv.constant0._Z7computefiiffffffffffffff --------------------------
	.section	.nv.constant0._Z7computefiiffffffffffffff,"a",@progbits
	.sectionflags	@""
	.align	4
.nv.constant0._Z7computefiiffffffffffffff:
	.zero		964


//--------------------- SYMBOLS --------------------------

	.type		.nv.reservedSmem.offset0,@object
	.size		.nv.reservedSmem.offset0,0x4
	.type		vprintf,@function
